//
// Generated by NVIDIA NVVM Compiler
//
// Compiler Build ID: CL-36424714
// Cuda compilation tools, release 13.0, V13.0.88
// Based on NVVM 20.0.0
//

.version 9.0
.target sm_100
.address_size 64

	// .globl	_Z17collect_to_bucketiPiS_

.visible .entry _Z17collect_to_bucketiPiS_(
	.param .u32 _Z17collect_to_bucketiPiS__param_0,
	.param .u64 .ptr .align 1 _Z17collect_to_bucketiPiS__param_1,
	.param .u64 .ptr .align 1 _Z17collect_to_bucketiPiS__param_2
)
{
	.reg .pred 	%p<2>;
	.reg .b32 	%r<8>;
	.reg .b64 	%rd<9>;

	ld.param.u32 	%r2, [_Z17collect_to_bucketiPiS__param_0];
	ld.param.u64 	%rd1, [_Z17collect_to_bucketiPiS__param_1];
	ld.param.u64 	%rd2, [_Z17collect_to_bucketiPiS__param_2];
	mov.u32 	%r3, %ctaid.x;
	mov.u32 	%r4, %ntid.x;
	mov.u32 	%r5, %tid.x;
	mad.lo.s32 	%r1, %r3, %r4, %r5;
	setp.ge.s32 	%p1, %r1, %r2;
	@%p1 bra 	$L__BB0_2;
	cvta.to.global.u64 	%rd3, %rd2;
	cvta.to.global.u64 	%rd4, %rd1;
	bar.sync 	0;
	mul.wide.s32 	%rd5, %r1, 4;
	add.s64 	%rd6, %rd3, %rd5;
	ld.global.u32 	%r6, [%rd6];
	mul.wide.s32 	%rd7, %r6, 4;
	add.s64 	%rd8, %rd4, %rd7;
	atom.global.add.u32 	%r7, [%rd8], 1;
$L__BB0_2:
	ret;

}
	// .globl	_Z14collect_to_keyiPiS_
.visible .entry _Z14collect_to_keyiPiS_(
	.param .u32 _Z14collect_to_keyiPiS__param_0,
	.param .u64 .ptr .align 1 _Z14collect_to_keyiPiS__param_1,
	.param .u64 .ptr .align 1 _Z14collect_to_keyiPiS__param_2
)
{
	.reg .pred 	%p<12>;
	.reg .b32 	%r<39>;
	.reg .b64 	%rd<16>;

	ld.param.u32 	%r24, [_Z14collect_to_keyiPiS__param_0];
	ld.param.u64 	%rd4, [_Z14collect_to_keyiPiS__param_1];
	ld.param.u64 	%rd5, [_Z14collect_to_keyiPiS__param_2];
	cvta.to.global.u64 	%rd1, %rd5;
	mov.u32 	%r25, %ctaid.x;
	mov.u32 	%r26, %ntid.x;
	mov.u32 	%r27, %tid.x;
	mad.lo.s32 	%r1, %r25, %r26, %r27;
	setp.ge.s32 	%p1, %r1, %r24;
	@%p1 bra 	$L__BB1_16;
	cvta.to.global.u64 	%rd6, %rd4;
	setp.eq.s32 	%p2, %r1, 0;
	mul.wide.s32 	%rd7, %r1, 4;
	add.s64 	%rd2, %rd6, %rd7;
	mov.b32 	%r34, 0;
	@%p2 bra 	$L__BB1_3;
	ld.global.u32 	%r34, [%rd2+-4];
$L__BB1_3:
	ld.global.u32 	%r4, [%rd2];
	setp.ge.s32 	%p3, %r34, %r4;
	@%p3 bra 	$L__BB1_16;
	sub.s32 	%r5, %r4, %r34;
	and.b32  	%r6, %r5, 15;
	sub.s32 	%r29, %r34, %r4;
	setp.gt.u32 	%p4, %r29, -16;
	@%p4 bra 	$L__BB1_7;
	and.b32  	%r30, %r5, -16;
	neg.s32 	%r32, %r30;
	add.s64 	%rd3, %rd1, 32;
$L__BB1_6:
	.pragma "nounroll";
	mul.wide.s32 	%rd8, %r34, 4;
	add.s64 	%rd9, %rd3, %rd8;
	st.global.u32 	[%rd9+-32], %r1;
	st.global.u32 	[%rd9+-28], %r1;
	st.global.u32 	[%rd9+-24], %r1;
	st.global.u32 	[%rd9+-20], %r1;
	st.global.u32 	[%rd9+-16], %r1;
	st.global.u32 	[%rd9+-12], %r1;
	st.global.u32 	[%rd9+-8], %r1;
	st.global.u32 	[%rd9+-4], %r1;
	st.global.u32 	[%rd9], %r1;
	st.global.u32 	[%rd9+4], %r1;
	st.global.u32 	[%rd9+8], %r1;
	st.global.u32 	[%rd9+12], %r1;
	st.global.u32 	[%rd9+16], %r1;
	st.global.u32 	[%rd9+20], %r1;
	st.global.u32 	[%rd9+24], %r1;
	st.global.u32 	[%rd9+28], %r1;
	add.s32 	%r34, %r34, 16;
	add.s32 	%r32, %r32, 16;
	setp.ne.s32 	%p5, %r32, 0;
	@%p5 bra 	$L__BB1_6;
$L__BB1_7:
	setp.eq.s32 	%p6, %r6, 0;
	@%p6 bra 	$L__BB1_16;
	and.b32  	%r13, %r5, 7;
	setp.lt.u32 	%p7, %r6, 8;
	@%p7 bra 	$L__BB1_10;
	mul.wide.s32 	%rd10, %r34, 4;
	add.s64 	%rd11, %rd1, %rd10;
	st.global.u32 	[%rd11], %r1;
	st.global.u32 	[%rd11+4], %r1;
	st.global.u32 	[%rd11+8], %r1;
	st.global.u32 	[%rd11+12], %r1;
	st.global.u32 	[%rd11+16], %r1;
	st.global.u32 	[%rd11+20], %r1;
	st.global.u32 	[%rd11+24], %r1;
	st.global.u32 	[%rd11+28], %r1;
	add.s32 	%r34, %r34, 8;
$L__BB1_10:
	setp.eq.s32 	%p8, %r13, 0;
	@%p8 bra 	$L__BB1_16;
	and.b32  	%r16, %r5, 3;
	setp.lt.u32 	%p9, %r13, 4;
	@%p9 bra 	$L__BB1_13;
	mul.wide.s32 	%rd12, %r34, 4;
	add.s64 	%rd13, %rd1, %rd12;
	st.global.u32 	[%rd13], %r1;
	st.global.u32 	[%rd13+4], %r1;
	st.global.u32 	[%rd13+8], %r1;
	st.global.u32 	[%rd13+12], %r1;
	add.s32 	%r34, %r34, 4;
$L__BB1_13:
	setp.eq.s32 	%p10, %r16, 0;
	@%p10 bra 	$L__BB1_16;
	neg.s32 	%r37, %r16;
$L__BB1_15:
	.pragma "nounroll";
	mul.wide.s32 	%rd14, %r34, 4;
	add.s64 	%rd15, %rd1, %rd14;
	st.global.u32 	[%rd15], %r1;
	add.s32 	%r34, %r34, 1;
	add.s32 	%r37, %r37, 1;
	setp.ne.s32 	%p11, %r37, 0;
	@%p11 bra 	$L__BB1_15;
$L__BB1_16:
	ret;

}
	// .globl	_Z10prefix_sumPiS_i
.visible .entry _Z10prefix_sumPiS_i(
	.param .u64 .ptr .align 1 _Z10prefix_sumPiS_i_param_0,
	.param .u64 .ptr .align 1 _Z10prefix_sumPiS_i_param_1,
	.param .u32 _Z10prefix_sumPiS_i_param_2
)
{
	.reg .pred 	%p<4>;
	.reg .b32 	%r<15>;
	.reg .b64 	%rd<10>;

	ld.param.u64 	%rd4, [_Z10prefix_sumPiS_i_param_0];
	ld.param.u64 	%rd5, [_Z10prefix_sumPiS_i_param_1];
	ld.param.u32 	%r4, [_Z10prefix_sumPiS_i_param_2];
	cvta.to.global.u64 	%rd1, %rd5;
	mov.u32 	%r5, %ctaid.x;
	mov.u32 	%r6, %ntid.x;
	mov.u32 	%r7, %tid.x;
	mad.lo.s32 	%r1, %r5, %r6, %r7;
	setp.lt.s32 	%p1, %r4, 2;
	@%p1 bra 	$L__BB2_5;
	cvta.to.global.u64 	%rd6, %rd4;
	mul.wide.s32 	%rd7, %r1, 4;
	add.s64 	%rd2, %rd6, %rd7;
	add.s64 	%rd3, %rd1, %rd7;
	mov.b32 	%r14, 1;
$L__BB2_2:
	ld.global.u32 	%r9, [%rd2];
	st.global.u32 	[%rd3], %r9;
	bar.sync 	0;
	setp.lt.s32 	%p2, %r1, %r14;
	@%p2 bra 	$L__BB2_4;
	sub.s32 	%r10, %r1, %r14;
	mul.wide.s32 	%rd8, %r10, 4;
	add.s64 	%rd9, %rd1, %rd8;
	ld.global.u32 	%r11, [%rd9];
	ld.global.u32 	%r12, [%rd2];
	add.s32 	%r13, %r12, %r11;
	st.global.u32 	[%rd2], %r13;
$L__BB2_4:
	bar.sync 	0;
	shl.b32 	%r14, %r14, 1;
	setp.lt.s32 	%p3, %r14, %r4;
	@%p3 bra 	$L__BB2_2;
$L__BB2_5:
	ret;

}


// ===== COMPILED SASS (sm_100) =====

	.target	sm_100

	.elftype	@"ET_EXEC"


//--------------------- .note.nv.tkinfo           --------------------------
	.section	.note.nv.tkinfo,"",@"SHT_NOTE"
	.sectionflags	@"SHF_NOTE_NV_TKINFO"
	.tkinfo
        /*0018*/ 	.word	0x00000002
        /*0030*/ 	.string	""
        /*0030*/ 	.string	"ptxas"
        /*0030*/ 	.string	"Cuda compilation tools, release 13.0, V13.0.88"
        /*0030*/ 	.string	"Build cuda_13.0.r13.0/compiler.36424714_0"
        /*0030*/ 	.string	"-arch sm_100 -m 64 "



//--------------------- .note.nv.cuinfo           --------------------------
	.section	.note.nv.cuinfo,"",@"SHT_NOTE"
	.sectionflags	@"SHF_NOTE_NV_CUINFO"
        /*0018*/ 	.short	0x0002
        /*001a*/ 	.short	0x0064
        /*001c*/ 	.short	0x0082
	.zero		2


//--------------------- .nv.info                  --------------------------
	.section	.nv.info,"",@"SHT_CUDA_INFO"
	.align	4


	//----- nvinfo : EIATTR_REGCOUNT
	.align		4
        /*0000*/ 	.byte	0x04, 0x2f
        /*0002*/ 	.short	(.L_1 - .L_0)
	.align		4
.L_0:
        /*0004*/ 	.word	index@(_Z17collect_to_bucketiPiS_)
        /*0008*/ 	.word	0x0000000a


	//----- nvinfo : EIATTR_FRAME_SIZE
	.align		4
.L_1:
        /*000c*/ 	.byte	0x04, 0x11
        /*000e*/ 	.short	(.L_3 - .L_2)
	.align		4
.L_2:
        /*0010*/ 	.word	index@(_Z17collect_to_bucketiPiS_)
        /*0014*/ 	.word	0x00000000


	//----- nvinfo : EIATTR_REGCOUNT
	.align		4
.L_3:
        /*0018*/ 	.byte	0x04, 0x2f
        /*001a*/ 	.short	(.L_5 - .L_4)
	.align		4
.L_4:
        /*001c*/ 	.word	index@(_Z14collect_to_keyiPiS_)
        /*0020*/ 	.word	0x0000000c


	//----- nvinfo : EIATTR_FRAME_SIZE
	.align		4
.L_5:
        /*0024*/ 	.byte	0x04, 0x11
        /*0026*/ 	.short	(.L_7 - .L_6)
	.align		4
.L_6:
        /*0028*/ 	.word	index@(_Z14collect_to_keyiPiS_)
        /*002c*/ 	.word	0x00000000


	//----- nvinfo : EIATTR_REGCOUNT
	.align		4
.L_7:
        /*0030*/ 	.byte	0x04, 0x2f
        /*0032*/ 	.short	(.L_9 - .L_8)
	.align		4
.L_8:
        /*0034*/ 	.word	index@(_Z10prefix_sumPiS_i)
        /*0038*/ 	.word	0x00000010


	//----- nvinfo : EIATTR_FRAME_SIZE
	.align		4
.L_9:
        /*003c*/ 	.byte	0x04, 0x11
        /*003e*/ 	.short	(.L_11 - .L_10)
	.align		4
.L_10:
        /*0040*/ 	.word	index@(_Z10prefix_sumPiS_i)
        /*0044*/ 	.word	0x00000000


	//----- nvinfo : EIATTR_MIN_STACK_SIZE
	.align		4
.L_11:
        /*0048*/ 	.byte	0x04, 0x12
        /*004a*/ 	.short	(.L_13 - .L_12)
	.align		4
.L_12:
        /*004c*/ 	.word	index@(_Z10prefix_sumPiS_i)
        /*0050*/ 	.word	0x00000000


	//----- nvinfo : EIATTR_MIN_STACK_SIZE
	.align		4
.L_13:
        /*0054*/ 	.byte	0x04, 0x12
        /*0056*/ 	.short	(.L_15 - .L_14)
	.align		4
.L_14:
        /*0058*/ 	.word	index@(_Z14collect_to_keyiPiS_)
        /*005c*/ 	.word	0x00000000


	//----- nvinfo : EIATTR_MIN_STACK_SIZE
	.align		4
.L_15:
        /*0060*/ 	.byte	0x04, 0x12
        /*0062*/ 	.short	(.L_17 - .L_16)
	.align		4
.L_16:
        /*0064*/ 	.word	index@(_Z17collect_to_bucketiPiS_)
        /*0068*/ 	.word	0x00000000
.L_17:


//--------------------- .nv.compat                --------------------------
	.section	.nv.compat,"",@"SHT_CUDA_COMPAT_INFO"
	.align	4
        /*0000*/ 	.byte	0x02, 0x09, 0x00, 0x00, 0x02, 0x02, 0x01, 0x00, 0x02, 0x05, 0x05, 0x00, 0x03, 0x07, 0x01, 0x01
        /*0010*/ 	.byte	0x02, 0x03, 0x00, 0x00, 0x02, 0x06, 0x01, 0x00, 0x04, 0x0b, 0x08, 0x00, 0x09, 0x00, 0x00, 0x00
        /*0020*/ 	.byte	0x00, 0x00, 0x00, 0x00


//--------------------- .nv.info._Z10prefix_sumPiS_i --------------------------
	.section	.nv.info._Z10prefix_sumPiS_i,"",@"SHT_CUDA_INFO"
	.sectionflags	@""
	.align	4


	//----- nvinfo : EIATTR_CUDA_API_VERSION
	.align		4
        /*0000*/ 	.byte	0x04, 0x37
        /*0002*/ 	.short	(.L_19 - .L_18)
.L_18:
        /*0004*/ 	.word	0x00000082


	//----- nvinfo : EIATTR_KPARAM_INFO
	.align		4
.L_19:
        /*0008*/ 	.byte	0x04, 0x17
        /*000a*/ 	.short	(.L_21 - .L_20)
.L_20:
        /*000c*/ 	.word	0x00000000
        /*0010*/ 	.short	0x0002
        /*0012*/ 	.short	0x0010
        /*0014*/ 	.byte	0x00, 0xf0, 0x11, 0x00


	//----- nvinfo : EIATTR_KPARAM_INFO
	.align		4
.L_21:
        /*0018*/ 	.byte	0x04, 0x17
        /*001a*/ 	.short	(.L_23 - .L_22)
.L_22:
        /*001c*/ 	.word	0x00000000
        /*0020*/ 	.short	0x0001
        /*0022*/ 	.short	0x0008
        /*0024*/ 	.byte	0x00, 0xf5, 0x21, 0x00


	//----- nvinfo : EIATTR_KPARAM_INFO
	.align		4
.L_23:
        /*0028*/ 	.byte	0x04, 0x17
        /*002a*/ 	.short	(.L_25 - .L_24)
.L_24:
        /*002c*/ 	.word	0x00000000
        /*0030*/ 	.short	0x0000
        /*0032*/ 	.short	0x0000
        /*0034*/ 	.byte	0x00, 0xf5, 0x21, 0x00


	//----- nvinfo : EIATTR_SPARSE_MMA_MASK
	.align		4
.L_25:
        /*0038*/ 	.byte	0x03, 0x50
        /*003a*/ 	.short	0x0000


	//----- nvinfo : EIATTR_MAXREG_COUNT
	.align		4
        /*003c*/ 	.byte	0x03, 0x1b
        /*003e*/ 	.short	0x00ff


	//----- nvinfo : EIATTR_NUM_BARRIERS
	.align		4
        /*0040*/ 	.byte	0x02, 0x4c
        /*0042*/ 	.byte	0x01
	.zero		1


	//----- nvinfo : EIATTR_MERCURY_ISA_VERSION
	.align		4
        /*0044*/ 	.byte	0x03, 0x5f
        /*0046*/ 	.short	0x0101


	//----- nvinfo : EIATTR_VRC_CTA_INIT_COUNT
	.align		4
        /*0048*/ 	.byte	0x02, 0x4a
	.zero		1
	.zero		1


	//----- nvinfo : EIATTR_EXIT_INSTR_OFFSETS
	.align		4
        /*004c*/ 	.byte	0x04, 0x1c
        /*004e*/ 	.short	(.L_27 - .L_26)


	//   ....[0]....
.L_26:
        /*0050*/ 	.word	0x00000060


	//   ....[1]....
        /*0054*/ 	.word	0x00000210


	//----- nvinfo : EIATTR_CRS_STACK_SIZE
	.align		4
.L_27:
        /*0058*/ 	.byte	0x04, 0x1e
        /*005a*/ 	.short	(.L_29 - .L_28)
.L_28:
        /*005c*/ 	.word	0x00000000


	//----- nvinfo : EIATTR_CBANK_PARAM_SIZE
	.align		4
.L_29:
        /*0060*/ 	.byte	0x03, 0x19
        /*0062*/ 	.short	0x0014


	//----- nvinfo : EIATTR_PARAM_CBANK
	.align		4
        /*0064*/ 	.byte	0x04, 0x0a
        /*0066*/ 	.short	(.L_31 - .L_30)
	.align		4
.L_30:
        /*0068*/ 	.word	index@(.nv.constant0._Z10prefix_sumPiS_i)
        /*006c*/ 	.short	0x0380
        /*006e*/ 	.short	0x0014


	//----- nvinfo : EIATTR_SW_WAR
	.align		4
.L_31:
        /*0070*/ 	.byte	0x04, 0x36
        /*0072*/ 	.short	(.L_33 - .L_32)
.L_32:
        /*0074*/ 	.word	0x00000008
.L_33:


//--------------------- .nv.info._Z14collect_to_keyiPiS_ --------------------------
	.section	.nv.info._Z14collect_to_keyiPiS_,"",@"SHT_CUDA_INFO"
	.sectionflags	@""
	.align	4


	//----- nvinfo : EIATTR_CUDA_API_VERSION
	.align		4
        /*0000*/ 	.byte	0x04, 0x37
        /*0002*/ 	.short	(.L_35 - .L_34)
.L_34:
        /*0004*/ 	.word	0x00000082


	//----- nvinfo : EIATTR_KPARAM_INFO
	.align		4
.L_35:
        /*0008*/ 	.byte	0x04, 0x17
        /*000a*/ 	.short	(.L_37 - .L_36)
.L_36:
        /*000c*/ 	.word	0x00000000
        /*0010*/ 	.short	0x0002
        /*0012*/ 	.short	0x0010
        /*0014*/ 	.byte	0x00, 0xf5, 0x21, 0x00


	//----- nvinfo : EIATTR_KPARAM_INFO
	.align		4
.L_37:
        /*0018*/ 	.byte	0x04, 0x17
        /*001a*/ 	.short	(.L_39 - .L_38)
.L_38:
        /*001c*/ 	.word	0x00000000
        /*0020*/ 	.short	0x0001
        /*0022*/ 	.short	0x0008
        /*0024*/ 	.byte	0x00, 0xf5, 0x21, 0x00


	//----- nvinfo : EIATTR_KPARAM_INFO
	.align		4
.L_39:
        /*0028*/ 	.byte	0x04, 0x17
        /*002a*/ 	.short	(.L_41 - .L_40)
.L_40:
        /*002c*/ 	.word	0x00000000
        /*0030*/ 	.short	0x0000
        /*0032*/ 	.short	0x0000
        /*0034*/ 	.byte	0x00, 0xf0, 0x11, 0x00


	//----- nvinfo : EIATTR_SPARSE_MMA_MASK
	.align		4
.L_41:
        /*0038*/ 	.byte	0x03, 0x50
        /*003a*/ 	.short	0x0000


	//----- nvinfo : EIATTR_MAXREG_COUNT
	.align		4
        /*003c*/ 	.byte	0x03, 0x1b
        /*003e*/ 	.short	0x00ff


	//----- nvinfo : EIATTR_MERCURY_ISA_VERSION
	.align		4
        /*0040*/ 	.byte	0x03, 0x5f
        /*0042*/ 	.short	0x0101


	//----- nvinfo : EIATTR_VRC_CTA_INIT_COUNT
	.align		4
        /*0044*/ 	.byte	0x02, 0x4a
	.zero		1
	.zero		1


	//----- nvinfo : EIATTR_EXIT_INSTR_OFFSETS
	.align		4
        /*0048*/ 	.byte	0x04, 0x1c
        /*004a*/ 	.short	(.L_43 - .L_42)


	//   ....[0]....
.L_42:
        /*004c*/ 	.word	0x00000070


	//   ....[1]....
        /*0050*/ 	.word	0x00000100


	//   ....[2]....
        /*0054*/ 	.word	0x00000330


	//   ....[3]....
        /*0058*/ 	.word	0x00000450


	//   ....[4]....
        /*005c*/ 	.word	0x000004f0


	//   ....[5]....
        /*0060*/ 	.word	0x00000590


	//----- nvinfo : EIATTR_CRS_STACK_SIZE
	.align		4
.L_43:
        /*0064*/ 	.byte	0x04, 0x1e
        /*0066*/ 	.short	(.L_45 - .L_44)
.L_44:
        /*0068*/ 	.word	0x00000000


	//----- nvinfo : EIATTR_CBANK_PARAM_SIZE
	.align		4
.L_45:
        /*006c*/ 	.byte	0x03, 0x19
        /*006e*/ 	.short	0x0018


	//----- nvinfo : EIATTR_PARAM_CBANK
	.align		4
        /*0070*/ 	.byte	0x04, 0x0a
        /*0072*/ 	.short	(.L_47 - .L_46)
	.align		4
.L_46:
        /*0074*/ 	.word	index@(.nv.constant0._Z14collect_to_keyiPiS_)
        /*0078*/ 	.short	0x0380
        /*007a*/ 	.short	0x0018


	//----- nvinfo : EIATTR_SW_WAR
	.align		4
.L_47:
        /*007c*/ 	.byte	0x04, 0x36
        /*007e*/ 	.short	(.L_49 - .L_48)
.L_48:
        /*0080*/ 	.word	0x00000008
.L_49:


//--------------------- .nv.info._Z17collect_to_bucketiPiS_ --------------------------
	.section	.nv.info._Z17collect_to_bucketiPiS_,"",@"SHT_CUDA_INFO"
	.sectionflags	@""
	.align	4


	//----- nvinfo : EIATTR_CUDA_API_VERSION
	.align		4
        /*0000*/ 	.byte	0x04, 0x37
        /*0002*/ 	.short	(.L_51 - .L_50)
.L_50:
        /*0004*/ 	.word	0x00000082


	//----- nvinfo : EIATTR_KPARAM_INFO
	.align		4
.L_51:
        /*0008*/ 	.byte	0x04, 0x17
        /*000a*/ 	.short	(.L_53 - .L_52)
.L_52:
        /*000c*/ 	.word	0x00000000
        /*0010*/ 	.short	0x0002
        /*0012*/ 	.short	0x0010
        /*0014*/ 	.byte	0x00, 0xf5, 0x21, 0x00


	//----- nvinfo : EIATTR_KPARAM_INFO
	.align		4
.L_53:
        /*0018*/ 	.byte	0x04, 0x17
        /*001a*/ 	.short	(.L_55 - .L_54)
.L_54:
        /*001c*/ 	.word	0x00000000
        /*0020*/ 	.short	0x0001
        /*0022*/ 	.short	0x0008
        /*0024*/ 	.byte	0x00, 0xf5, 0x21, 0x00


	//----- nvinfo : EIATTR_KPARAM_INFO
	.align		4
.L_55:
        /*0028*/ 	.byte	0x04, 0x17
        /*002a*/ 	.short	(.L_57 - .L_56)
.L_56:
        /*002c*/ 	.word	0x00000000
        /*0030*/ 	.short	0x0000
        /*0032*/ 	.short	0x0000
        /*0034*/ 	.byte	0x00, 0xf0, 0x11, 0x00


	//----- nvinfo : EIATTR_SPARSE_MMA_MASK
	.align		4
.L_57:
        /*0038*/ 	.byte	0x03, 0x50
        /*003a*/ 	.short	0x0000


	//----- nvinfo : EIATTR_MAXREG_COUNT
	.align		4
        /*003c*/ 	.byte	0x03, 0x1b
        /*003e*/ 	.short	0x00ff


	//----- nvinfo : EIATTR_NUM_BARRIERS
	.align		4
        /*0040*/ 	.byte	0x02, 0x4c
        /*0042*/ 	.byte	0x01
	.zero		1


	//----- nvinfo : EIATTR_MERCURY_ISA_VERSION
	.align		4
        /*0044*/ 	.byte	0x03, 0x5f
        /*0046*/ 	.short	0x0101


	//----- nvinfo : EIATTR_VRC_CTA_INIT_COUNT
	.align		4
        /*0048*/ 	.byte	0x02, 0x4a
	.zero		1
	.zero		1


	//----- nvinfo : EIATTR_EXIT_INSTR_OFFSETS
	.align		4
        /*004c*/ 	.byte	0x04, 0x1c
        /*004e*/ 	.short	(.L_59 - .L_58)


	//   ....[0]....
.L_58:
        /*0050*/ 	.word	0x00000070


	//   ....[1]....
        /*0054*/ 	.word	0x00000110


	//----- nvinfo : EIATTR_CBANK_PARAM_SIZE
	.align		4
.L_59:
        /*0058*/ 	.byte	0x03, 0x19
        /*005a*/ 	.short	0x0018


	//----- nvinfo : EIATTR_PARAM_CBANK
	.align		4
        /*005c*/ 	.byte	0x04, 0x0a
        /*005e*/ 	.short	(.L_61 - .L_60)
	.align		4
.L_60:
        /*0060*/ 	.word	index@(.nv.constant0._Z17collect_to_bucketiPiS_)
        /*0064*/ 	.short	0x0380
        /*0066*/ 	.short	0x0018


	//----- nvinfo : EIATTR_SW_WAR
	.align		4
.L_61:
        /*0068*/ 	.byte	0x04, 0x36
        /*006a*/ 	.short	(.L_63 - .L_62)
.L_62:
        /*006c*/ 	.word	0x00000008
.L_63:


//--------------------- .nv.callgraph             --------------------------
	.section	.nv.callgraph,"",@"SHT_CUDA_CALLGRAPH"
	.align	4
	.sectionentsize	8
	.align		4
        /*0000*/ 	.word	0x00000000
	.align		4
        /*0004*/ 	.word	0xffffffff
	.align		4
        /*0008*/ 	.word	0x00000000
	.align		4
        /*000c*/ 	.word	0xfffffffe
	.align		4
        /*0010*/ 	.word	0x00000000
	.align		4
        /*0014*/ 	.word	0xfffffffd
	.align		4
        /*0018*/ 	.word	0x00000000
	.align		4
        /*001c*/ 	.word	0xfffffffc


//--------------------- .text._Z10prefix_sumPiS_i --------------------------
	.section	.text._Z10prefix_sumPiS_i,"ax",@progbits
	.align	128
        .global         _Z10prefix_sumPiS_i
        .type           _Z10prefix_sumPiS_i,@function
        .size           _Z10prefix_sumPiS_i,(.L_x_12 - _Z10prefix_sumPiS_i)
        .other          _Z10prefix_sumPiS_i,@"STO_CUDA_ENTRY STV_DEFAULT"
_Z10prefix_sumPiS_i:
.text._Z10prefix_sumPiS_i:
[----:B------:R-:W-:Y:S08]  /*0000*/  LDC R1, c[0x0][0x37c] ;  /* 0x0000df00ff017b82 */ /* 0x000ff00000000800 */
[----:B------:R-:W0:Y:S08]  /*0010*/  LDC R0, c[0x0][0x390] ;  /* 0x0000e400ff007b82 */ /* 0x000e300000000800 */
[----:B------:R-:W1:Y:S08]  /*0020*/  LDC R11, c[0x0][0x360] ;  /* 0x0000d800ff0b7b82 */ /* 0x000e700000000800 */
[----:B------:R-:W2:Y:S01]  /*0030*/  S2UR UR4, SR_CTAID.X ;  /* 0x00000000000479c3 */ /* 0x000ea20000002500 */
[----:B0-----:R-:W-:-:S02]  /*0040*/  ISETP.GE.AND P0, PT, R0, 0x2, PT ;  /* 0x000000020000780c */ /* 0x001fc40003f06270 */
[----:B------:R-:W0:Y:S11]  /*0050*/  S2R R0, SR_TID.X ;  /* 0x0000000000007919 */ /* 0x000e360000002100 */
[----:B-12---:R-:W-:Y:S05]  /*0060*/  @!P0 EXIT ;  /* 0x000000000000894d */ /* 0x006fea0003800000 */
[----:B------:R-:W1:Y:S01]  /*0070*/  LDC.64 R2, c[0x0][0x380] ;  /* 0x0000e000ff027b82 */ /* 0x000e620000000a00 */
[----:B0-----:R-:W-:Y:S01]  /*0080*/  IMAD R11, R11, UR4, R0 ;  /* 0x000000040b0b7c24 */ /* 0x001fe2000f8e0200 */
[----:B------:R-:W0:Y:S01]  /*0090*/  LDCU.64 UR6, c[0x0][0x358] ;  /* 0x00006b00ff0677ac */ /* 0x000e220008000a00 */
[----:B------:R-:W2:Y:S05]  /*00a0*/  LDCU UR5, c[0x0][0x390] ;  /* 0x00007200ff0577ac */ /* 0x000eaa0008000800 */
[----:B------:R-:W3:Y:S01]  /*00b0*/  LDC.64 R4, c[0x0][0x388] ;  /* 0x0000e200ff047b82 */ /* 0x000ee20000000a00 */
[----:B------:R-:W-:-:S07]  /*00c0*/  UMOV UR4, 0x1 ;  /* 0x0000000100047882 */ /* 0x000fce0000000000 */
[----:B------:R-:W4:Y:S01]  /*00d0*/  LDC.64 R8, c[0x0][0x388] ;  /* 0x0000e200ff087b82 */ /* 0x000f220000000a00 */
[----:B-1----:R-:W-:-:S04]  /*00e0*/  IMAD.WIDE R2, R11, 0x4, R2 ;  /* 0x000000040b027825 */ /* 0x002fc800078e0202 */
[----:B0-23--:R-:W-:-:S07]  /*00f0*/  IMAD.WIDE R4, R11, 0x4, R4 ;  /* 0x000000040b047825 */ /* 0x00dfce00078e0204 */
.L_x_2:
[----:B0-----:R-:W2:Y:S01]  /*0100*/  LDG.E R7, desc[UR6][R2.64] ;  /* 0x0000000602077981 */ /* 0x001ea2000c1e1900 */
[----:B------:R-:W-:Y:S01]  /*0110*/  ISETP.GE.AND P0, PT, R11, UR4, PT ;  /* 0x000000040b007c0c */ /* 0x000fe2000bf06270 */
[----:B------:R-:W-:Y:S02]  /*0120*/  BSSY.RECONVERGENT B0, `(.L_x_0) ;  /* 0x000000a000007945 */ /* 0x000fe40003800200 */
[----:B--2---:R0:W-:Y:S01]  /*0130*/  STG.E desc[UR6][R4.64], R7 ;  /* 0x0000000704007986 */ /* 0x0041e2000c101906 */
[----:B------:R-:W-:Y:S09]  /*0140*/  BAR.SYNC.DEFER_BLOCKING 0x0 ;  /* 0x0000000000007b1d */ /* 0x000ff20000010000 */
[----:B-1----:R-:W-:Y:S05]  /*0150*/  @!P0 BRA `(.L_x_1) ;  /* 0x0000000000188947 */ /* 0x002fea0003800000 */
[----:B0-----:R-:W-:Y:S01]  /*0160*/  IADD3 R7, PT, PT, R11, -UR4, RZ ;  /* 0x800000040b077c10 */ /* 0x001fe2000fffe0ff */
[----:B------:R-:W2:Y:S04]  /*0170*/  LDG.E R13, desc[UR6][R2.64] ;  /* 0x00000006020d7981 */ /* 0x000ea8000c1e1900 */
[----:B----4-:R-:W-:-:S06]  /*0180*/  IMAD.WIDE R6, R7, 0x4, R8 ;  /* 0x0000000407067825 */ /* 0x010fcc00078e0208 */
[----:B------:R-:W2:Y:S02]  /*0190*/  LDG.E R6, desc[UR6][R6.64] ;  /* 0x0000000606067981 */ /* 0x000ea4000c1e1900 */
[----:B--2---:R-:W-:-:S05]  /*01a0*/  IADD3 R13, PT, PT, R6, R13, RZ ;  /* 0x0000000d060d7210 */ /* 0x004fca0007ffe0ff */
[----:B------:R1:W-:Y:S02]  /*01b0*/  STG.E desc[UR6][R2.64], R13 ;  /* 0x0000000d02007986 */ /* 0x0003e4000c101906 */
.L_x_1:
[----:B------:R-:W-:Y:S05]  /*01c0*/  BSYNC.RECONVERGENT B0 ;  /* 0x0000000000007941 */ /* 0x000fea0003800200 */
.L_x_0:
[----:B------:R-:W-:Y:S01]  /*01d0*/  BAR.SYNC.DEFER_BLOCKING 0x0 ;  /* 0x0000000000007b1d */ /* 0x000fe20000010000 */
[----:B------:R-:W-:-:S04]  /*01e0*/  USHF.L.U32 UR4, UR4, 0x1, URZ ;  /* 0x0000000104047899 */ /* 0x000fc800080006ff */
[----:B------:R-:W-:-:S09]  /*01f0*/  UISETP.GE.AND UP0, UPT, UR4, UR5, UPT ;  /* 0x000000050400728c */ /* 0x000fd2000bf06270 */
[----:B------:R-:W-:Y:S05]  /*0200*/  BRA.U !UP0, `(.L_x_2) ;  /* 0xfffffffd08bc7547 */ /* 0x000fea000b83ffff */
[----:B------:R-:W-:Y:S05]  /*0210*/  EXIT ;  /* 0x000000000000794d */ /* 0x000fea0003800000 */
.L_x_3:
[----:B------:R-:W-:-:S00]  /*0220*/  BRA `(.L_x_3) ;  /* 0xfffffffc00fc7947 */ /* 0x000fc0000383ffff */
[----:B------:R-:W-:-:S00]  /*0230*/  NOP ;  /* 0x0000000000007918 */ /* 0x000fc00000000000 */
        /* <DEDUP_REMOVED lines=12> */
.L_x_12:


//--------------------- .text._Z14collect_to_keyiPiS_ --------------------------
	.section	.text._Z14collect_to_keyiPiS_,"ax",@progbits
	.align	128
        .global         _Z14collect_to_keyiPiS_
        .type           _Z14collect_to_keyiPiS_,@function
        .size           _Z14collect_to_keyiPiS_,(.L_x_13 - _Z14collect_to_keyiPiS_)
        .other          _Z14collect_to_keyiPiS_,@"STO_CUDA_ENTRY STV_DEFAULT"
_Z14collect_to_keyiPiS_:
.text._Z14collect_to_keyiPiS_:
[----:B------:R-:W-:Y:S01]  /*0000*/  LDC R1, c[0x0][0x37c] ;  /* 0x0000df00ff017b82 */ /* 0x000fe20000000800 */
[----:B------:R-:W0:Y:S07]  /*0010*/  S2R R3, SR_TID.X ;  /* 0x0000000000037919 */ /* 0x000e2e0000002100 */
[----:B------:R-:W0:Y:S01]  /*0020*/  S2UR UR4, SR_CTAID.X ;  /* 0x00000000000479c3 */ /* 0x000e220000002500 */
[----:B------:R-:W1:Y:S07]  /*0030*/  LDCU UR5, c[0x0][0x380] ;  /* 0x00007000ff0577ac */ /* 0x000e6e0008000800 */
[----:B------:R-:W0:Y:S02]  /*0040*/  LDC R2, c[0x0][0x360] ;  /* 0x0000d800ff027b82 */ /* 0x000e240000000800 */
[----:B0-----:R-:W-:-:S05]  /*0050*/  IMAD R2, R2, UR4, R3 ;  /* 0x0000000402027c24 */ /* 0x001fca000f8e0203 */
[----:B-1----:R-:W-:-:S13]  /*0060*/  ISETP.GE.AND P0, PT, R2, UR5, PT ;  /* 0x0000000502007c0c */ /* 0x002fda000bf06270 */
[----:B------:R-:W-:Y:S05]  /*0070*/  @P0 EXIT ;  /* 0x000000000000094d */ /* 0x000fea0003800000 */
[----:B------:R-:W0:Y:S01]  /*0080*/  LDC.64 R4, c[0x0][0x388] ;  /* 0x0000e200ff047b82 */ /* 0x000e220000000a00 */
[----:B------:R-:W1:Y:S01]  /*0090*/  LDCU.64 UR4, c[0x0][0x358] ;  /* 0x00006b00ff0477ac */ /* 0x000e620008000a00 */
[C---:B------:R-:W-:Y:S01]  /*00a0*/  ISETP.NE.AND P0, PT, R2.reuse, RZ, PT ;  /* 0x000000ff0200720c */ /* 0x040fe20003f05270 */
[----:B------:R-:W-:Y:S02]  /*00b0*/  IMAD.MOV.U32 R0, RZ, RZ, RZ ;  /* 0x000000ffff007224 */ /* 0x000fe400078e00ff */
[----:B0-----:R-:W-:-:S10]  /*00c0*/  IMAD.WIDE R4, R2, 0x4, R4 ;  /* 0x0000000402047825 */ /* 0x001fd400078e0204 */
[----:B-1----:R-:W2:Y:S04]  /*00d0*/  @P0 LDG.E R0, desc[UR4][R4.64+-0x4] ;  /* 0xfffffc0404000981 */ /* 0x002ea8000c1e1900 */
[----:B------:R-:W2:Y:S02]  /*00e0*/  LDG.E R3, desc[UR4][R4.64] ;  /* 0x0000000404037981 */ /* 0x000ea4000c1e1900 */
[----:B--2---:R-:W-:-:S13]  /*00f0*/  ISETP.GE.AND P0, PT, R0, R3, PT ;  /* 0x000000030000720c */ /* 0x004fda0003f06270 */
[----:B------:R-:W-:Y:S05]  /*0100*/  @P0 EXIT ;  /* 0x000000000000094d */ /* 0x000fea0003800000 */
[----:B------:R-:W-:Y:S01]  /*0110*/  IMAD.IADD R8, R3, 0x1, -R0 ;  /* 0x0000000103087824 */ /* 0x000fe200078e0a00 */
[----:B------:R-:W-:Y:S01]  /*0120*/  BSSY.RECONVERGENT B0, `(.L_x_4) ;  /* 0x0000020000007945 */ /* 0x000fe20003800200 */
[----:B------:R-:W-:-:S03]  /*0130*/  IMAD.IADD R3, R0, 0x1, -R3 ;  /* 0x0000000100037824 */ /* 0x000fc600078e0a03 */
[----:B------:R-:W-:Y:S02]  /*0140*/  LOP3.LUT R9, R8, 0xf, RZ, 0xc0, !PT ;  /* 0x0000000f08097812 */ /* 0x000fe400078ec0ff */
[----:B------:R-:W-:Y:S02]  /*0150*/  ISETP.GT.U32.AND P1, PT, R3, -0x10, PT ;  /* 0xfffffff00300780c */ /* 0x000fe40003f24070 */
[----:B------:R-:W-:-:S11]  /*0160*/  ISETP.NE.AND P0, PT, R9, RZ, PT ;  /* 0x000000ff0900720c */ /* 0x000fd60003f05270 */
[----:B------:R-:W-:Y:S05]  /*0170*/  @P1 BRA `(.L_x_5) ;  /* 0x0000000000681947 */ /* 0x000fea0003800000 */
[----:B------:R-:W0:Y:S01]  /*0180*/  LDC.64 R6, c[0x0][0x390] ;  /* 0x0000e400ff067b82 */ /* 0x000e220000000a00 */
[----:B------:R-:W-:-:S05]  /*0190*/  LOP3.LUT R3, R8, 0xfffffff0, RZ, 0xc0, !PT ;  /* 0xfffffff008037812 */ /* 0x000fca00078ec0ff */
[----:B------:R-:W-:Y:S01]  /*01a0*/  IMAD.MOV R3, RZ, RZ, -R3 ;  /* 0x000000ffff037224 */ /* 0x000fe200078e0a03 */
[----:B0-----:R-:W-:-:S05]  /*01b0*/  IADD3 R6, P1, PT, R6, 0x20, RZ ;  /* 0x0000002006067810 */ /* 0x001fca0007f3e0ff */
[----:B------:R-:W-:-:S08]  /*01c0*/  IMAD.X R7, RZ, RZ, R7, P1 ;  /* 0x000000ffff077224 */ /* 0x000fd000008e0607 */
.L_x_6:
[C---:B0-----:R-:W-:Y:S01]  /*01d0*/  IMAD.WIDE R4, R0.reuse, 0x4, R6 ;  /* 0x0000000400047825 */ /* 0x041fe200078e0206 */
[----:B------:R-:W-:-:S03]  /*01e0*/  IADD3 R0, PT, PT, R0, 0x10, RZ ;  /* 0x0000001000007810 */ /* 0x000fc60007ffe0ff */
[----:B------:R-:W-:Y:S01]  /*01f0*/  VIADD R3, R3, 0x10 ;  /* 0x0000001003037836 */ /* 0x000fe20000000000 */
[----:B------:R0:W-:Y:S04]  /*0200*/  STG.E desc[UR4][R4.64+-0x20], R2 ;  /* 0xffffe00204007986 */ /* 0x0001e8000c101904 */
[----:B------:R0:W-:Y:S01]  /*0210*/  STG.E desc[UR4][R4.64+-0x1c], R2 ;  /* 0xffffe40204007986 */ /* 0x0001e2000c101904 */
[----:B------:R-:W-:-:S03]  /*0220*/  ISETP.NE.AND P1, PT, R3, RZ, PT ;  /* 0x000000ff0300720c */ /* 0x000fc60003f25270 */
[----:B------:R0:W-:Y:S04]  /*0230*/  STG.E desc[UR4][R4.64+-0x18], R2 ;  /* 0xffffe80204007986 */ /* 0x0001e8000c101904 */
        /* <DEDUP_REMOVED lines=12> */
[----:B------:R0:W-:Y:S01]  /*0300*/  STG.E desc[UR4][R4.64+0x1c], R2 ;  /* 0x00001c0204007986 */ /* 0x0001e2000c101904 */
[----:B------:R-:W-:Y:S05]  /*0310*/  @P1 BRA `(.L_x_6) ;  /* 0xfffffffc00ac1947 */ /* 0x000fea000383ffff */
.L_x_5:
[----:B------:R-:W-:Y:S05]  /*0320*/  BSYNC.RECONVERGENT B0 ;  /* 0x0000000000007941 */ /* 0x000fea0003800200 */
.L_x_4:
[----:B------:R-:W-:Y:S05]  /*0330*/  @!P0 EXIT ;  /* 0x000000000000894d */ /* 0x000fea0003800000 */
[----:B------:R-:W-:Y:S01]  /*0340*/  ISETP.GE.U32.AND P0, PT, R9, 0x8, PT ;  /* 0x000000080900780c */ /* 0x000fe20003f06070 */
[----:B------:R-:W-:Y:S01]  /*0350*/  BSSY.RECONVERGENT B0, `(.L_x_7) ;  /* 0x000000f000007945 */ /* 0x000fe20003800200 */
[----:B------:R-:W-:-:S04]  /*0360*/  LOP3.LUT R3, R8, 0x7, RZ, 0xc0, !PT ;  /* 0x0000000708037812 */ /* 0x000fc800078ec0ff */
[----:B------:R-:W-:-:S07]  /*0370*/  ISETP.NE.AND P1, PT, R3, RZ, PT ;  /* 0x000000ff0300720c */ /* 0x000fce0003f25270 */
[----:B------:R-:W-:Y:S06]  /*0380*/  @!P0 BRA `(.L_x_8) ;  /* 0x00000000002c8947 */ /* 0x000fec0003800000 */
[----:B0-----:R-:W0:Y:S02]  /*0390*/  LDC.64 R4, c[0x0][0x390] ;  /* 0x0000e400ff047b82 */ /* 0x001e240000000a00 */
[----:B0-----:R-:W-:-:S04]  /*03a0*/  IMAD.WIDE R4, R0, 0x4, R4 ;  /* 0x0000000400047825 */ /* 0x001fc800078e0204 */
[----:B------:R-:W-:Y:S01]  /*03b0*/  VIADD R0, R0, 0x8 ;  /* 0x0000000800007836 */ /* 0x000fe20000000000 */
[----:B------:R1:W-:Y:S04]  /*03c0*/  STG.E desc[UR4][R4.64], R2 ;  /* 0x0000000204007986 */ /* 0x0003e8000c101904 */
[----:B------:R1:W-:Y:S04]  /*03d0*/  STG.E desc[UR4][R4.64+0x4], R2 ;  /* 0x0000040204007986 */ /* 0x0003e8000c101904 */
[----:B------:R1:W-:Y:S04]  /*03e0*/  STG.E desc[UR4][R4.64+0x8], R2 ;  /* 0x0000080204007986 */ /* 0x0003e8000c101904 */
[----:B------:R1:W-:Y:S04]  /*03f0*/  STG.E desc[UR4][R4.64+0xc], R2 ;  /* 0x00000c0204007986 */ /* 0x0003e8000c101904 */
[----:B------:R1:W-:Y:S04]  /*0400*/  STG.E desc[UR4][R4.64+0x10], R2 ;  /* 0x0000100204007986 */ /* 0x0003e8000c101904 */
[----:B------:R1:W-:Y:S04]  /*0410*/  STG.E desc[UR4][R4.64+0x14], R2 ;  /* 0x0000140204007986 */ /* 0x0003e8000c101904 */
[----:B------:R1:W-:Y:S04]  /*0420*/  STG.E desc[UR4][R4.64+0x18], R2 ;  /* 0x0000180204007986 */ /* 0x0003e8000c101904 */
[----:B------:R1:W-:Y:S02]  /*0430*/  STG.E desc[UR4][R4.64+0x1c], R2 ;  /* 0x00001c0204007986 */ /* 0x0003e4000c101904 */
.L_x_8:
[----:B------:R-:W-:Y:S05]  /*0440*/  BSYNC.RECONVERGENT B0 ;  /* 0x0000000000007941 */ /* 0x000fea0003800200 */
.L_x_7:
[----:B------:R-:W-:Y:S05]  /*0450*/  @!P1 EXIT ;  /* 0x000000000000994d */ /* 0x000fea0003800000 */
[----:B------:R-:W-:Y:S02]  /*0460*/  ISETP.GE.U32.AND P0, PT, R3, 0x4, PT ;  /* 0x000000040300780c */ /* 0x000fe40003f06070 */
[----:B------:R-:W-:-:S04]  /*0470*/  LOP3.LUT R3, R8, 0x3, RZ, 0xc0, !PT ;  /* 0x0000000308037812 */ /* 0x000fc800078ec0ff */
[----:B------:R-:W-:-:S07]  /*0480*/  ISETP.NE.AND P1, PT, R3, RZ, PT ;  /* 0x000000ff0300720c */ /* 0x000fce0003f25270 */
[----:B01----:R-:W0:Y:S02]  /*0490*/  @P0 LDC.64 R4, c[0x0][0x390] ;  /* 0x0000e400ff040b82 */ /* 0x003e240000000a00 */
[----:B0-----:R-:W-:-:S05]  /*04a0*/  @P0 IMAD.WIDE R4, R0, 0x4, R4 ;  /* 0x0000000400040825 */ /* 0x001fca00078e0204 */
[----:B------:R0:W-:Y:S04]  /*04b0*/  @P0 STG.E desc[UR4][R4.64], R2 ;  /* 0x0000000204000986 */ /* 0x0001e8000c101904 */
[----:B------:R0:W-:Y:S04]  /*04c0*/  @P0 STG.E desc[UR4][R4.64+0x4], R2 ;  /* 0x0000040204000986 */ /* 0x0001e8000c101904 */
[----:B------:R0:W-:Y:S04]  /*04d0*/  @P0 STG.E desc[UR4][R4.64+0x8], R2 ;  /* 0x0000080204000986 */ /* 0x0001e8000c101904 */
[----:B------:R0:W-:Y:S01]  /*04e0*/  @P0 STG.E desc[UR4][R4.64+0xc], R2 ;  /* 0x00000c0204000986 */ /* 0x0001e2000c101904 */
[----:B------:R-:W-:Y:S05]  /*04f0*/  @!P1 EXIT ;  /* 0x000000000000994d */ /* 0x000fea0003800000 */
[----:B------:R-:W1:Y:S01]  /*0500*/  LDC.64 R6, c[0x0][0x390] ;  /* 0x0000e400ff067b82 */ /* 0x000e620000000a00 */
[----:B------:R-:W-:Y:S02]  /*0510*/  @P0 VIADD R0, R0, 0x4 ;  /* 0x0000000400000836 */ /* 0x000fe40000000000 */
[----:B------:R-:W-:-:S07]  /*0520*/  IMAD.MOV R3, RZ, RZ, -R3 ;  /* 0x000000ffff037224 */ /* 0x000fce00078e0a03 */
.L_x_9:
[----:B01----:R-:W-:Y:S01]  /*0530*/  IMAD.WIDE R4, R0, 0x4, R6 ;  /* 0x0000000400047825 */ /* 0x003fe200078e0206 */
[----:B------:R-:W-:-:S03]  /*0540*/  IADD3 R3, PT, PT, R3, 0x1, RZ ;  /* 0x0000000103037810 */ /* 0x000fc60007ffe0ff */
[----:B------:R-:W-:Y:S01]  /*0550*/  VIADD R0, R0, 0x1 ;  /* 0x0000000100007836 */ /* 0x000fe20000000000 */
[----:B------:R2:W-:Y:S01]  /*0560*/  STG.E desc[UR4][R4.64], R2 ;  /* 0x0000000204007986 */ /* 0x0005e2000c101904 */
[----:B------:R-:W-:-:S13]  /*0570*/  ISETP.NE.AND P0, PT, R3, RZ, PT ;  /* 0x000000ff0300720c */ /* 0x000fda0003f05270 */
[----:B--2---:R-:W-:Y:S05]  /*0580*/  @P0 BRA `(.L_x_9) ;  /* 0xfffffffc00e80947 */ /* 0x004fea000383ffff */
[----:B------:R-:W-:Y:S05]  /*0590*/  EXIT ;  /* 0x000000000000794d */ /* 0x000fea0003800000 */
.L_x_10:
        /* <DEDUP_REMOVED lines=14> */
.L_x_13:


//--------------------- .text._Z17collect_to_bucketiPiS_ --------------------------
	.section	.text._Z17collect_to_bucketiPiS_,"ax",@progbits
	.align	128
        .global         _Z17collect_to_bucketiPiS_
        .type           _Z17collect_to_bucketiPiS_,@function
        .size           _Z17collect_to_bucketiPiS_,(.L_x_14 - _Z17collect_to_bucketiPiS_)
        .other          _Z17collect_to_bucketiPiS_,@"STO_CUDA_ENTRY STV_DEFAULT"
_Z17collect_to_bucketiPiS_:
.text._Z17collect_to_bucketiPiS_:
        /* <DEDUP_REMOVED lines=10> */
[----:B0-----:R-:W-:-:S06]  /*00a0*/  IMAD.WIDE R2, R5, 0x4, R2 ;  /* 0x0000000405027825 */ /* 0x001fcc00078e0202 */
[----:B------:R-:W-:Y:S08]  /*00b0*/  BAR.SYNC.DEFER_BLOCKING 0x0 ;  /* 0x0000000000007b1d */ /* 0x000ff00000010000 */
[----:B------:R-:W0:Y:S01]  /*00c0*/  LDC.64 R4, c[0x0][0x388] ;  /* 0x0000e200ff047b82 */ /* 0x000e220000000a00 */
[----:B-1----:R-:W0:Y:S01]  /*00d0*/  LDG.E R3, desc[UR4][R2.64] ;  /* 0x0000000402037981 */ /* 0x002e22000c1e1900 */
[----:B------:R-:W-:-:S02]  /*00e0*/  HFMA2 R7, -RZ, RZ, 0, 5.9604644775390625e-08 ;  /* 0x00000001ff077431 */ /* 0x000fc400000001ff */
[----:B0-----:R-:W-:-:S05]  /*00f0*/  IMAD.WIDE R4, R3, 0x4, R4 ;  /* 0x0000000403047825 */ /* 0x001fca00078e0204 */
[----:B------:R-:W-:Y:S01]  /*0100*/  REDG.E.ADD.STRONG.GPU desc[UR4][R4.64], R7 ;  /* 0x000000070400798e */ /* 0x000fe2000c12e104 */
[----:B------:R-:W-:Y:S05]  /*0110*/  EXIT ;  /* 0x000000000000794d */ /* 0x000fea0003800000 */
.L_x_11:
        /* <DEDUP_REMOVED lines=14> */
.L_x_14:


//--------------------- .nv.shared.reserved.0     --------------------------
	.section	.nv.shared.reserved.0,"aw",@nobits
	.weak		__nv_reservedSMEM_offset_0_alias
	.size		__nv_reservedSMEM_offset_0_alias, 0, 64
	.other		__nv_reservedSMEM_offset_0_alias,@"STO_CUDA_RESERVED_SHARED STV_DEFAULT"
__nv_reservedSMEM_offset_0_alias:
	.zero		0
	.zero		64


//--------------------- .nv.constant0._Z10prefix_sumPiS_i --------------------------
	.section	.nv.constant0._Z10prefix_sumPiS_i,"a",@progbits
	.sectionflags	@""
	.align	4
.nv.constant0._Z10prefix_sumPiS_i:
	.zero		916


//--------------------- .nv.constant0._Z14collect_to_keyiPiS_ --------------------------
	.section	.nv.constant0._Z14collect_to_keyiPiS_,"a",@progbits
	.sectionflags	@""
	.align	4
.nv.constant0._Z14collect_to_keyiPiS_:
	.zero		920


//--------------------- .nv.constant0._Z17collect_to_bucketiPiS_ --------------------------
	.section	.nv.constant0._Z17collect_to_bucketiPiS_,"a",@progbits
	.sectionflags	@""
	.align	4
.nv.constant0._Z17collect_to_bucketiPiS_:
	.zero		920


//--------------------- SYMBOLS --------------------------

	.type		.nv.reservedSmem.offset0,@object
	.size		.nv.reservedSmem.offset0,0x4
